//
// Generated by NVIDIA NVVM Compiler
//
// Compiler Build ID: CL-36424714
// Cuda compilation tools, release 13.0, V13.0.88
// Based on NVVM 20.0.0
//

.version 9.0
.target sm_100
.address_size 64

	// .globl	_Z6rotateyPfiiffff

.visible .entry _Z6rotateyPfiiffff(
	.param .u64 _Z6rotateyPfiiffff_param_0,
	.param .u64 .ptr .align 1 _Z6rotateyPfiiffff_param_1,
	.param .u32 _Z6rotateyPfiiffff_param_2,
	.param .u32 _Z6rotateyPfiiffff_param_3,
	.param .f32 _Z6rotateyPfiiffff_param_4,
	.param .f32 _Z6rotateyPfiiffff_param_5,
	.param .f32 _Z6rotateyPfiiffff_param_6,
	.param .f32 _Z6rotateyPfiiffff_param_7
)
{
	.reg .pred 	%p<4>;
	.reg .b32 	%r<14>;
	.reg .b32 	%f<22>;
	.reg .b64 	%rd<6>;

	ld.param.u64 	%rd1, [_Z6rotateyPfiiffff_param_0];
	ld.param.u64 	%rd2, [_Z6rotateyPfiiffff_param_1];
	ld.param.u32 	%r3, [_Z6rotateyPfiiffff_param_2];
	ld.param.u32 	%r4, [_Z6rotateyPfiiffff_param_3];
	ld.param.f32 	%f1, [_Z6rotateyPfiiffff_param_4];
	ld.param.f32 	%f2, [_Z6rotateyPfiiffff_param_5];
	ld.param.f32 	%f3, [_Z6rotateyPfiiffff_param_6];
	ld.param.f32 	%f4, [_Z6rotateyPfiiffff_param_7];
	mov.u32 	%r6, %ntid.x;
	mov.u32 	%r7, %ctaid.x;
	mov.u32 	%r8, %tid.x;
	mad.lo.s32 	%r1, %r6, %r7, %r8;
	mov.u32 	%r9, %ntid.y;
	mov.u32 	%r10, %ctaid.y;
	mov.u32 	%r11, %tid.y;
	mad.lo.s32 	%r12, %r9, %r10, %r11;
	setp.ge.u32 	%p1, %r1, %r3;
	setp.ge.u32 	%p2, %r12, %r4;
	or.pred  	%p3, %p1, %p2;
	@%p3 bra 	$L__BB0_2;
	cvta.to.global.u64 	%rd3, %rd2;
	cvt.rn.f32.u32 	%f5, %r1;
	sub.f32 	%f6, %f5, %f3;
	mul.f32 	%f7, %f1, %f6;
	cvt.rn.f32.u32 	%f8, %r12;
	sub.f32 	%f9, %f8, %f4;
	mul.f32 	%f10, %f2, %f9;
	sub.f32 	%f11, %f7, %f10;
	mul.f32 	%f12, %f1, %f9;
	fma.rn.f32 	%f13, %f2, %f6, %f12;
	add.f32 	%f14, %f3, %f11;
	add.f32 	%f15, %f4, %f13;
	add.f32 	%f16, %f14, 0f3F000000;
	add.f32 	%f17, %f15, 0f3F000000;
	tex.2d.v4.f32.f32 	{%f18, %f19, %f20, %f21}, [%rd1, {%f16, %f17}];
	mad.lo.s32 	%r13, %r3, %r12, %r1;
	mul.wide.u32 	%rd4, %r13, 4;
	add.s64 	%rd5, %rd3, %rd4;
	st.global.f32 	[%rd5], %f18;
$L__BB0_2:
	ret;

}


// ===== COMPILED SASS (sm_100) =====

	.target	sm_100

	.elftype	@"ET_EXEC"


//--------------------- .note.nv.tkinfo           --------------------------
	.section	.note.nv.tkinfo,"",@"SHT_NOTE"
	.sectionflags	@"SHF_NOTE_NV_TKINFO"
	.tkinfo
        /*0018*/ 	.word	0x00000002
        /*0030*/ 	.string	""
        /*0030*/ 	.string	"ptxas"
        /*0030*/ 	.string	"Cuda compilation tools, release 13.0, V13.0.88"
        /*0030*/ 	.string	"Build cuda_13.0.r13.0/compiler.36424714_0"
        /*0030*/ 	.string	"-arch sm_100 -m 64 "



//--------------------- .note.nv.cuinfo           --------------------------
	.section	.note.nv.cuinfo,"",@"SHT_NOTE"
	.sectionflags	@"SHF_NOTE_NV_CUINFO"
        /*0018*/ 	.short	0x0002
        /*001a*/ 	.short	0x0064
        /*001c*/ 	.short	0x0082
	.zero		2


//--------------------- .nv.info                  --------------------------
	.section	.nv.info,"",@"SHT_CUDA_INFO"
	.align	4


	//----- nvinfo : EIATTR_REGCOUNT
	.align		4
        /*0000*/ 	.byte	0x04, 0x2f
        /*0002*/ 	.short	(.L_1 - .L_0)
	.align		4
.L_0:
        /*0004*/ 	.word	index@(_Z6rotateyPfiiffff)
        /*0008*/ 	.word	0x0000000a


	//----- nvinfo : EIATTR_FRAME_SIZE
	.align		4
.L_1:
        /*000c*/ 	.byte	0x04, 0x11
        /*000e*/ 	.short	(.L_3 - .L_2)
	.align		4
.L_2:
        /*0010*/ 	.word	index@(_Z6rotateyPfiiffff)
        /*0014*/ 	.word	0x00000000


	//----- nvinfo : EIATTR_MIN_STACK_SIZE
	.align		4
.L_3:
        /*0018*/ 	.byte	0x04, 0x12
        /*001a*/ 	.short	(.L_5 - .L_4)
	.align		4
.L_4:
        /*001c*/ 	.word	index@(_Z6rotateyPfiiffff)
        /*0020*/ 	.word	0x00000000
.L_5:


//--------------------- .nv.compat                --------------------------
	.section	.nv.compat,"",@"SHT_CUDA_COMPAT_INFO"
	.align	4
        /*0000*/ 	.byte	0x02, 0x09, 0x00, 0x00, 0x02, 0x02, 0x02, 0x00, 0x02, 0x05, 0x05, 0x00, 0x03, 0x07, 0x01, 0x01
        /*0010*/ 	.byte	0x02, 0x03, 0x00, 0x00, 0x02, 0x06, 0x01, 0x00, 0x04, 0x0b, 0x08, 0x00, 0x09, 0x00, 0x00, 0x00
        /*0020*/ 	.byte	0x00, 0x00, 0x00, 0x00


//--------------------- .nv.info._Z6rotateyPfiiffff --------------------------
	.section	.nv.info._Z6rotateyPfiiffff,"",@"SHT_CUDA_INFO"
	.sectionflags	@""
	.align	4


	//----- nvinfo : EIATTR_CUDA_API_VERSION
	.align		4
        /*0000*/ 	.byte	0x04, 0x37
        /*0002*/ 	.short	(.L_7 - .L_6)
.L_6:
        /*0004*/ 	.word	0x00000082


	//----- nvinfo : EIATTR_KPARAM_INFO
	.align		4
.L_7:
        /*0008*/ 	.byte	0x04, 0x17
        /*000a*/ 	.short	(.L_9 - .L_8)
.L_8:
        /*000c*/ 	.word	0x00000000
        /*0010*/ 	.short	0x0007
        /*0012*/ 	.short	0x0024
        /*0014*/ 	.byte	0x00, 0xf0, 0x11, 0x00


	//----- nvinfo : EIATTR_KPARAM_INFO
	.align		4
.L_9:
        /*0018*/ 	.byte	0x04, 0x17
        /*001a*/ 	.short	(.L_11 - .L_10)
.L_10:
        /*001c*/ 	.word	0x00000000
        /*0020*/ 	.short	0x0006
        /*0022*/ 	.short	0x0020
        /*0024*/ 	.byte	0x00, 0xf0, 0x11, 0x00


	//----- nvinfo : EIATTR_KPARAM_INFO
	.align		4
.L_11:
        /*0028*/ 	.byte	0x04, 0x17
        /*002a*/ 	.short	(.L_13 - .L_12)
.L_12:
        /*002c*/ 	.word	0x00000000
        /*0030*/ 	.short	0x0005
        /*0032*/ 	.short	0x001c
        /*0034*/ 	.byte	0x00, 0xf0, 0x11, 0x00


	//----- nvinfo : EIATTR_KPARAM_INFO
	.align		4
.L_13:
        /*0038*/ 	.byte	0x04, 0x17
        /*003a*/ 	.short	(.L_15 - .L_14)
.L_14:
        /*003c*/ 	.word	0x00000000
        /*0040*/ 	.short	0x0004
        /*0042*/ 	.short	0x0018
        /*0044*/ 	.byte	0x00, 0xf0, 0x11, 0x00


	//----- nvinfo : EIATTR_KPARAM_INFO
	.align		4
.L_15:
        /*0048*/ 	.byte	0x04, 0x17
        /*004a*/ 	.short	(.L_17 - .L_16)
.L_16:
        /*004c*/ 	.word	0x00000000
        /*0050*/ 	.short	0x0003
        /*0052*/ 	.short	0x0014
        /*0054*/ 	.byte	0x00, 0xf0, 0x11, 0x00


	//----- nvinfo : EIATTR_KPARAM_INFO
	.align		4
.L_17:
        /*0058*/ 	.byte	0x04, 0x17
        /*005a*/ 	.short	(.L_19 - .L_18)
.L_18:
        /*005c*/ 	.word	0x00000000
        /*0060*/ 	.short	0x0002
        /*0062*/ 	.short	0x0010
        /*0064*/ 	.byte	0x00, 0xf0, 0x11, 0x00


	//----- nvinfo : EIATTR_KPARAM_INFO
	.align		4
.L_19:
        /*0068*/ 	.byte	0x04, 0x17
        /*006a*/ 	.short	(.L_21 - .L_20)
.L_20:
        /*006c*/ 	.word	0x00000000
        /*0070*/ 	.short	0x0001
        /*0072*/ 	.short	0x0008
        /*0074*/ 	.byte	0x00, 0xf5, 0x21, 0x00


	//----- nvinfo : EIATTR_KPARAM_INFO
	.align		4
.L_21:
        /*0078*/ 	.byte	0x04, 0x17
        /*007a*/ 	.short	(.L_23 - .L_22)
.L_22:
        /*007c*/ 	.word	0x00000000
        /*0080*/ 	.short	0x0000
        /*0082*/ 	.short	0x0000
        /*0084*/ 	.byte	0x00, 0xf0, 0x21, 0x00


	//----- nvinfo : EIATTR_SPARSE_MMA_MASK
	.align		4
.L_23:
        /*0088*/ 	.byte	0x03, 0x50
        /*008a*/ 	.short	0x0000


	//----- nvinfo : EIATTR_MAXREG_COUNT
	.align		4
        /*008c*/ 	.byte	0x03, 0x1b
        /*008e*/ 	.short	0x00ff


	//----- nvinfo : EIATTR_MERCURY_ISA_VERSION
	.align		4
        /*0090*/ 	.byte	0x03, 0x5f
        /*0092*/ 	.short	0x0101


	//----- nvinfo : EIATTR_VRC_CTA_INIT_COUNT
	.align		4
        /*0094*/ 	.byte	0x02, 0x4a
	.zero		1
	.zero		1


	//----- nvinfo : EIATTR_EXIT_INSTR_OFFSETS
	.align		4
        /*0098*/ 	.byte	0x04, 0x1c
        /*009a*/ 	.short	(.L_25 - .L_24)


	//   ....[0]....
.L_24:
        /*009c*/ 	.word	0x000000c0


	//   ....[1]....
        /*00a0*/ 	.word	0x00000240


	//----- nvinfo : EIATTR_CBANK_PARAM_SIZE
	.align		4
.L_25:
        /*00a4*/ 	.byte	0x03, 0x19
        /*00a6*/ 	.short	0x0028


	//----- nvinfo : EIATTR_PARAM_CBANK
	.align		4
        /*00a8*/ 	.byte	0x04, 0x0a
        /*00aa*/ 	.short	(.L_27 - .L_26)
	.align		4
.L_26:
        /*00ac*/ 	.word	index@(.nv.constant0._Z6rotateyPfiiffff)
        /*00b0*/ 	.short	0x0380
        /*00b2*/ 	.short	0x0028


	//----- nvinfo : EIATTR_SW_WAR
	.align		4
.L_27:
        /*00b4*/ 	.byte	0x04, 0x36
        /*00b6*/ 	.short	(.L_29 - .L_28)
.L_28:
        /*00b8*/ 	.word	0x00000008
.L_29:


//--------------------- .nv.callgraph             --------------------------
	.section	.nv.callgraph,"",@"SHT_CUDA_CALLGRAPH"
	.align	4
	.sectionentsize	8
	.align		4
        /*0000*/ 	.word	0x00000000
	.align		4
        /*0004*/ 	.word	0xffffffff
	.align		4
        /*0008*/ 	.word	0x00000000
	.align		4
        /*000c*/ 	.word	0xfffffffe
	.align		4
        /*0010*/ 	.word	0x00000000
	.align		4
        /*0014*/ 	.word	0xfffffffd
	.align		4
        /*0018*/ 	.word	0x00000000
	.align		4
        /*001c*/ 	.word	0xfffffffc


//--------------------- .text._Z6rotateyPfiiffff  --------------------------
	.section	.text._Z6rotateyPfiiffff,"ax",@progbits
	.align	128
        .global         _Z6rotateyPfiiffff
        .type           _Z6rotateyPfiiffff,@function
        .size           _Z6rotateyPfiiffff,(.L_x_1 - _Z6rotateyPfiiffff)
        .other          _Z6rotateyPfiiffff,@"STO_CUDA_ENTRY STV_DEFAULT"
_Z6rotateyPfiiffff:
.text._Z6rotateyPfiiffff:
[----:B------:R-:W-:Y:S01]  /*0000*/  LDC R1, c[0x0][0x37c] ;  /* 0x0000df00ff017b82 */ /* 0x000fe20000000800 */
[----:B------:R-:W0:Y:S01]  /*0010*/  S2R R5, SR_CTAID.Y ;  /* 0x0000000000057919 */ /* 0x000e220000002600 */
[----:B------:R-:W1:Y:S01]  /*0020*/  LDCU UR4, c[0x0][0x360] ;  /* 0x00006c00ff0477ac */ /* 0x000e620008000800 */
[----:B------:R-:W0:Y:S01]  /*0030*/  S2R R2, SR_TID.Y ;  /* 0x0000000000027919 */ /* 0x000e220000002200 */
[----:B------:R-:W0:Y:S01]  /*0040*/  LDCU UR5, c[0x0][0x364] ;  /* 0x00006c80ff0577ac */ /* 0x000e220008000800 */
[----:B------:R-:W1:Y:S01]  /*0050*/  S2R R0, SR_CTAID.X ;  /* 0x0000000000007919 */ /* 0x000e620000002500 */
[----:B------:R-:W2:Y:S01]  /*0060*/  LDCU.64 UR6, c[0x0][0x390] ;  /* 0x00007200ff0677ac */ /* 0x000ea20008000a00 */
[----:B------:R-:W1:Y:S01]  /*0070*/  S2R R3, SR_TID.X ;  /* 0x0000000000037919 */ /* 0x000e620000002100 */
[----:B0-----:R-:W-:-:S05]  /*0080*/  IMAD R5, R5, UR5, R2 ;  /* 0x0000000505057c24 */ /* 0x001fca000f8e0202 */
[----:B--2---:R-:W-:Y:S01]  /*0090*/  ISETP.GE.U32.AND P0, PT, R5, UR7, PT ;  /* 0x0000000705007c0c */ /* 0x004fe2000bf06070 */
[----:B-1----:R-:W-:-:S05]  /*00a0*/  IMAD R0, R0, UR4, R3 ;  /* 0x0000000400007c24 */ /* 0x002fca000f8e0203 */
[----:B------:R-:W-:-:S13]  /*00b0*/  ISETP.GE.U32.OR P0, PT, R0, UR6, P0 ;  /* 0x0000000600007c0c */ /* 0x000fda0008706470 */
[----:B------:R-:W-:Y:S05]  /*00c0*/  @P0 EXIT ;  /* 0x000000000000094d */ /* 0x000fea0003800000 */
[----:B------:R-:W0:Y:S01]  /*00d0*/  LDCU.64 UR4, c[0x0][0x3a0] ;  /* 0x00007400ff0477ac */ /* 0x000e220008000a00 */
[----:B------:R-:W-:Y:S01]  /*00e0*/  I2FP.F32.U32 R3, R5 ;  /* 0x0000000500037245 */ /* 0x000fe20000201000 */
[----:B------:R-:W-:Y:S01]  /*00f0*/  HFMA2 R4, -RZ, RZ, -3, 0 ;  /* 0xc2000000ff047431 */ /* 0x000fe200000001ff */
[----:B------:R-:W-:Y:S01]  /*0100*/  I2FP.F32.U32 R2, R0 ;  /* 0x0000000000027245 */ /* 0x000fe20000201000 */
[----:B------:R-:W1:Y:S02]  /*0110*/  LDCU.64 UR8, c[0x0][0x398] ;  /* 0x00007300ff0877ac */ /* 0x000e640008000a00 */
[----:B0-----:R-:W-:Y:S02]  /*0120*/  FADD R3, R3, -UR5 ;  /* 0x8000000503037e21 */ /* 0x001fe40008000000 */
[----:B------:R-:W-:Y:S02]  /*0130*/  FADD R2, R2, -UR4 ;  /* 0x8000000402027e21 */ /* 0x000fe40008000000 */
[C---:B-1----:R-:W-:Y:S01]  /*0140*/  FMUL R7, R3.reuse, UR9 ;  /* 0x0000000903077c20 */ /* 0x042fe20008400000 */
[----:B------:R-:W-:-:S03]  /*0150*/  FMUL R3, R3, UR8 ;  /* 0x0000000803037c20 */ /* 0x000fc60008400000 */
[C---:B------:R-:W-:Y:S01]  /*0160*/  FFMA R7, R2.reuse, UR8, -R7 ;  /* 0x0000000802077c23 */ /* 0x040fe20008000807 */
[----:B------:R-:W-:-:S03]  /*0170*/  FFMA R3, R2, UR9, R3 ;  /* 0x0000000902037c23 */ /* 0x000fc60008000003 */
[----:B------:R-:W-:Y:S01]  /*0180*/  FADD R7, R7, UR4 ;  /* 0x0000000407077e21 */ /* 0x000fe20008000000 */
[----:B------:R-:W0:Y:S01]  /*0190*/  LDCU UR4, c[0x0][0x380] ;  /* 0x00007000ff0477ac */ /* 0x000e220008000800 */
[----:B------:R-:W-:Y:S02]  /*01a0*/  FADD R3, R3, UR5 ;  /* 0x0000000503037e21 */ /* 0x000fe40008000000 */
[----:B------:R-:W-:Y:S01]  /*01b0*/  FADD R6, R7, 0.5 ;  /* 0x3f00000007067421 */ /* 0x000fe20000000000 */
[----:B------:R-:W-:Y:S01]  /*01c0*/  UMOV UR5, URZ ;  /* 0x000000ff00057c82 */ /* 0x000fe20008000000 */
[----:B------:R-:W-:-:S06]  /*01d0*/  FADD R7, R3, 0.5 ;  /* 0x3f00000003077421 */ /* 0x000fcc0000000000 */
[----:B0-----:R0:W5:Y:S01]  /*01e0*/  TEX.LL RZ, R7, R6, R4, UR4, 2D, 0x1 ;  /* 0x28ff040406077f60 */ /* 0x00116200089e01ff */
[----:B------:R-:W1:Y:S01]  /*01f0*/  LDC.64 R2, c[0x0][0x388] ;  /* 0x0000e200ff027b82 */ /* 0x000e620000000a00 */
[----:B------:R-:W-:Y:S01]  /*0200*/  IMAD R5, R5, UR6, R0 ;  /* 0x0000000605057c24 */ /* 0x000fe2000f8e0200 */
[----:B0-----:R-:W0:Y:S03]  /*0210*/  LDCU.64 UR4, c[0x0][0x358] ;  /* 0x00006b00ff0477ac */ /* 0x001e260008000a00 */
[----:B-1----:R-:W-:-:S05]  /*0220*/  IMAD.WIDE.U32 R2, R5, 0x4, R2 ;  /* 0x0000000405027825 */ /* 0x002fca00078e0002 */
[----:B0----5:R-:W-:Y:S01]  /*0230*/  STG.E desc[UR4][R2.64], R7 ;  /* 0x0000000702007986 */ /* 0x021fe2000c101904 */
[----:B------:R-:W-:Y:S05]  /*0240*/  EXIT ;  /* 0x000000000000794d */ /* 0x000fea0003800000 */
.L_x_0:
[----:B------:R-:W-:-:S00]  /*0250*/  BRA `(.L_x_0) ;  /* 0xfffffffc00fc7947 */ /* 0x000fc0000383ffff */
[----:B------:R-:W-:-:S00]  /*0260*/  NOP ;  /* 0x0000000000007918 */ /* 0x000fc00000000000 */
        /* <DEDUP_REMOVED lines=9> */
.L_x_1:


//--------------------- .nv.shared.reserved.0     --------------------------
	.section	.nv.shared.reserved.0,"aw",@nobits
	.weak		__nv_reservedSMEM_offset_0_alias
	.size		__nv_reservedSMEM_offset_0_alias, 0, 64
	.other		__nv_reservedSMEM_offset_0_alias,@"STO_CUDA_RESERVED_SHARED STV_DEFAULT"
__nv_reservedSMEM_offset_0_alias:
	.zero		0
	.zero		64


//--------------------- .nv.constant0._Z6rotateyPfiiffff --------------------------
	.section	.nv.constant0._Z6rotateyPfiiffff,"a",@progbits
	.sectionflags	@""
	.align	4
.nv.constant0._Z6rotateyPfiiffff:
	.zero		936


//--------------------- SYMBOLS --------------------------

	.type		.nv.reservedSmem.offset0,@object
	.size		.nv.reservedSmem.offset0,0x4
